	.headerflags	@"EF_CUDA_TEXMODE_UNIFIED EF_CUDA_64BIT_ADDRESS EF_CUDA_ACCELERATORS EF_CUDA_SM90 EF_CUDA_VIRTUAL_SM(EF_CUDA_SM90)"
	.elftype	@"ET_EXEC"


//--------------------- .nv.info                  --------------------------
	.section	.nv.info,"",@"SHT_CUDA_INFO"
	.align	4


	//----- nvinfo : EIATTR_REGCOUNT
	.align		4
        /*0000*/ 	.byte	0x04, 0x2f
        /*0002*/ 	.short	(.L_1 - .L_0)
	.align		4
.L_0:
        /*0004*/ 	.word	index@(triton_poi_fused_max_pool2d_with_indices_27)
        /*0008*/ 	.word	0x00000010


	//----- nvinfo : EIATTR_MIN_STACK_SIZE
	.align		4
.L_1:
        /*000c*/ 	.byte	0x04, 0x12
        /*000e*/ 	.short	(.L_3 - .L_2)
	.align		4
.L_2:
        /*0010*/ 	.word	index@(triton_poi_fused_max_pool2d_with_indices_27)
        /*0014*/ 	.word	0x00000000


	//----- nvinfo : EIATTR_FRAME_SIZE
	.align		4
.L_3:
        /*0018*/ 	.byte	0x04, 0x11
        /*001a*/ 	.short	(.L_5 - .L_4)
	.align		4
.L_4:
        /*001c*/ 	.word	index@(triton_poi_fused_max_pool2d_with_indices_27)
        /*0020*/ 	.word	0x00000000


	//----- nvinfo : EIATTR_MIN_STACK_SIZE
	.align		4
.L_5:
        /*0024*/ 	.byte	0x04, 0x12
        /*0026*/ 	.short	(.L_7 - .L_6)
	.align		4
.L_6:
        /*0028*/ 	.word	index@(triton_poi_fused_max_pool2d_with_indices_27)
        /*002c*/ 	.word	0x00000000
.L_7:


//--------------------- .nv.info.triton_poi_fused_max_pool2d_with_indices_27 --------------------------
	.section	.nv.info.triton_poi_fused_max_pool2d_with_indices_27,"",@"SHT_CUDA_INFO"
	.sectionflags	@""
	.align	4


	//----- nvinfo : EIATTR_CUDA_API_VERSION
	.align		4
        /*0000*/ 	.byte	0x04, 0x37
        /*0002*/ 	.short	(.L_9 - .L_8)
.L_8:
        /*0004*/ 	.word	0x0000007c


	//----- nvinfo : EIATTR_KPARAM_INFO
	.align		4
.L_9:
        /*0008*/ 	.byte	0x04, 0x17
        /*000a*/ 	.short	(.L_11 - .L_10)
.L_10:
        /*000c*/ 	.word	0x00000000
        /*0010*/ 	.short	0x0003
        /*0012*/ 	.short	0x0018
        /*0014*/ 	.byte	0x00, 0xf0, 0x11, 0x00


	//----- nvinfo : EIATTR_KPARAM_INFO
	.align		4
.L_11:
        /*0018*/ 	.byte	0x04, 0x17
        /*001a*/ 	.short	(.L_13 - .L_12)
.L_12:
        /*001c*/ 	.word	0x00000000
        /*0020*/ 	.short	0x0002
        /*0022*/ 	.short	0x0010
        /*0024*/ 	.byte	0x00, 0xf4, 0x21, 0x00


	//----- nvinfo : EIATTR_KPARAM_INFO
	.align		4
.L_13:
        /*0028*/ 	.byte	0x04, 0x17
        /*002a*/ 	.short	(.L_15 - .L_14)
.L_14:
        /*002c*/ 	.word	0x00000000
        /*0030*/ 	.short	0x0001
        /*0032*/ 	.short	0x0008
        /*0034*/ 	.byte	0x00, 0xf4, 0x21, 0x00


	//----- nvinfo : EIATTR_KPARAM_INFO
	.align		4
.L_15:
        /*0038*/ 	.byte	0x04, 0x17
        /*003a*/ 	.short	(.L_17 - .L_16)
.L_16:
        /*003c*/ 	.word	0x00000000
        /*0040*/ 	.short	0x0000
        /*0042*/ 	.short	0x0000
        /*0044*/ 	.byte	0x00, 0xf4, 0x21, 0x00


	//----- nvinfo : EIATTR_SPARSE_MMA_MASK
	.align		4
.L_17:
        /*0048*/ 	.byte	0x03, 0x50
        /*004a*/ 	.short	0x0000


	//----- nvinfo : EIATTR_MAXREG_COUNT
	.align		4
        /*004c*/ 	.byte	0x03, 0x1b
        /*004e*/ 	.short	0x00ff


	//----- nvinfo : EIATTR_EXIT_INSTR_OFFSETS
	.align		4
        /*0050*/ 	.byte	0x04, 0x1c
        /*0052*/ 	.short	(.L_19 - .L_18)


	//   ....[0]....
.L_18:
        /*0054*/ 	.word	0x00000410


	//----- nvinfo : EIATTR_REQNTID
	.align		4
.L_19:
        /*0058*/ 	.byte	0x04, 0x10
        /*005a*/ 	.short	(.L_21 - .L_20)
.L_20:
        /*005c*/ 	.word	0x00000080
        /*0060*/ 	.word	0x00000001
        /*0064*/ 	.word	0x00000001


	//----- nvinfo : EIATTR_CBANK_PARAM_SIZE
	.align		4
.L_21:
        /*0068*/ 	.byte	0x03, 0x19
        /*006a*/ 	.short	0x001c


	//----- nvinfo : EIATTR_PARAM_CBANK
	.align		4
        /*006c*/ 	.byte	0x04, 0x0a
        /*006e*/ 	.short	(.L_23 - .L_22)
	.align		4
.L_22:
        /*0070*/ 	.word	index@(.nv.constant0.triton_poi_fused_max_pool2d_with_indices_27)
        /*0074*/ 	.short	0x0210
        /*0076*/ 	.short	0x001c


	//----- nvinfo : EIATTR_SW_WAR
	.align		4
.L_23:
        /*0078*/ 	.byte	0x04, 0x36
        /*007a*/ 	.short	(.L_25 - .L_24)
.L_24:
        /*007c*/ 	.word	0x00000008
.L_25:


//--------------------- .nv.callgraph             --------------------------
	.section	.nv.callgraph,"",@"SHT_CUDA_CALLGRAPH"
	.align	4
	.sectionentsize	8
	.align		4
        /*0000*/ 	.word	0x00000000
	.align		4
        /*0004*/ 	.word	0xffffffff
	.align		4
        /*0008*/ 	.word	0x00000000
	.align		4
        /*000c*/ 	.word	0xfffffffe
	.align		4
        /*0010*/ 	.word	0x00000000
	.align		4
        /*0014*/ 	.word	0xfffffffd
	.align		4
        /*0018*/ 	.word	0x00000000
	.align		4
        /*001c*/ 	.word	0xfffffffc


//--------------------- .text.triton_poi_fused_max_pool2d_with_indices_27 --------------------------
	.section	.text.triton_poi_fused_max_pool2d_with_indices_27,"ax",@progbits
	.align	128
        .global         triton_poi_fused_max_pool2d_with_indices_27
        .type           triton_poi_fused_max_pool2d_with_indices_27,@function
        .size           triton_poi_fused_max_pool2d_with_indices_27,(.L_x_1 - triton_poi_fused_max_pool2d_with_indices_27)
        .other          triton_poi_fused_max_pool2d_with_indices_27,@"STO_CUDA_ENTRY STV_DEFAULT"
triton_poi_fused_max_pool2d_with_indices_27:
.text.triton_poi_fused_max_pool2d_with_indices_27:
[----:B------:R-:W-:Y:S01]  /*0000*/  LDC R1, c[0x0][0x28] ;  /* 0x00000a00ff017b82 */ /* 0x000fe20000000800 */
[----:B------:R-:W1:Y:S01]  /*0010*/  S2R R0, SR_TID.X ;  /* 0x0000000000007919 */ /* 0x000e620000002100 */
[----:B------:R-:W-:Y:S01]  /*0020*/  ULDC.64 UR4, c[0x0][0x208] ;  /* 0x0000820000047ab9 */ /* 0x000fe20000000a00 */
[----:B------:R-:W-:Y:S01]  /*0030*/  ULDC.64 UR6, c[0x0][0x220] ;  /* 0x0000880000067ab9 */ /* 0x000fe20000000a00 */
[----:B------:R-:W2:Y:S01]  /*0040*/  S2R R3, SR_CTAID.X ;  /* 0x0000000000037919 */ /* 0x000ea20000002500 */
[----:B-1----:R-:W-:Y:S01]  /*0050*/  IMAD.SHL.U32 R0, R0, 0x2, RZ ;  /* 0x0000000200007824 */ /* 0x002fe200078e00ff */
[----:B--2---:R-:W-:-:S04]  /*0060*/  SHF.R.S32.HI R5, RZ, 0x17, R3 ;  /* 0x00000017ff057819 */ /* 0x004fc80000011403 */
[----:B------:R-:W-:Y:S02]  /*0070*/  LOP3.LUT R0, R0, 0xfe, RZ, 0xc0, !PT ;  /* 0x000000fe00007812 */ /* 0x000fe400078ec0ff */
[----:B------:R-:W-:-:S03]  /*0080*/  SGXT R5, R5, 0x1 ;  /* 0x000000010505781a */ /* 0x000fc60000000200 */
[----:B------:R-:W-:-:S05]  /*0090*/  IMAD R0, R3, 0x100, R0 ;  /* 0x0000010003007824 */ /* 0x000fca00078e0200 */
[----:B------:R-:W-:Y:S02]  /*00a0*/  SHF.R.S32.HI R3, RZ, 0x1f, R0 ;  /* 0x0000001fff037819 */ /* 0x000fe40000011400 */
[-C--:B------:R-:W-:Y:S02]  /*00b0*/  LEA.HI R6, R5, R0.reuse, RZ, 0xb ;  /* 0x0000000005067211 */ /* 0x080fe400078f58ff */
[----:B------:R-:W-:Y:S02]  /*00c0*/  LEA.HI R4, R3, R0, RZ, 0x8 ;  /* 0x0000000003047211 */ /* 0x000fe400078f40ff */
[----:B------:R-:W1:Y:S01]  /*00d0*/  LDC.64 R2, c[0x0][0x210] ;  /* 0x00008400ff027b82 */ /* 0x000e620000000a00 */
[----:B------:R-:W-:Y:S01]  /*00e0*/  IMAD.SHL.U32 R7, R6, 0x4, RZ ;  /* 0x0000000406077824 */ /* 0x000fe200078e00ff */
[----:B------:R-:W-:-:S04]  /*00f0*/  SHF.R.S32.HI R5, RZ, 0x8, R4 ;  /* 0x00000008ff057819 */ /* 0x000fc80000011404 */
[----:B------:R-:W-:Y:S02]  /*0100*/  LEA.HI R6, R5, R5, RZ, 0x3 ;  /* 0x0000000505067211 */ /* 0x000fe400078f18ff */
[----:B------:R-:W-:Y:S02]  /*0110*/  LOP3.LUT R8, R7, 0xffffe000, RZ, 0xc0, !PT ;  /* 0xffffe00007087812 */ /* 0x000fe400078ec0ff */
[----:B------:R-:W-:Y:S02]  /*0120*/  LOP3.LUT R7, R4, 0xffffff00, RZ, 0xc0, !PT ;  /* 0xffffff0004077812 */ /* 0x000fe400078ec0ff */
[----:B------:R-:W-:Y:S02]  /*0130*/  LOP3.LUT R6, R6, 0x7ffff8, RZ, 0xc0, !PT ;  /* 0x007ffff806067812 */ /* 0x000fe400078ec0ff */
[----:B------:R-:W-:-:S03]  /*0140*/  IADD3 R7, R8, R0, -R7 ;  /* 0x0000000008077210 */ /* 0x000fc60007ffe807 */
[----:B------:R-:W-:-:S04]  /*0150*/  IMAD.IADD R6, R5, 0x1, -R6 ;  /* 0x0000000105067824 */ /* 0x000fc800078e0a06 */
[----:B------:R-:W-:-:S04]  /*0160*/  IMAD R11, R6, 0x200, R7 ;  /* 0x00000200060b7824 */ /* 0x000fc800078e0207 */
[C---:B------:R-:W-:Y:S02]  /*0170*/  VIADD R9, R11.reuse, 0x100 ;  /* 0x000001000b097836 */ /* 0x040fe40000000000 */
[----:B-1----:R-:W-:-:S04]  /*0180*/  IMAD.WIDE R6, R11, 0x4, R2 ;  /* 0x000000040b067825 */ /* 0x002fc800078e0202 */
[--C-:B------:R-:W-:Y:S02]  /*0190*/  IMAD.WIDE R8, R9, 0x4, R2.reuse ;  /* 0x0000000409087825 */ /* 0x100fe400078e0202 */
[----:B------:R-:W2:Y:S02]  /*01a0*/  LDG.E.64 R6, desc[UR4][R6.64] ;  /* 0x0000000406067981 */ /* 0x000ea4000c1e1b00 */
[----:B------:R-:W-:Y:S02]  /*01b0*/  VIADD R5, R11, 0x1000 ;  /* 0x000010000b057836 */ /* 0x000fe40000000000 */
[----:B------:R1:W2:Y:S02]  /*01c0*/  LDG.E.64 R12, desc[UR4][R8.64] ;  /* 0x00000004080c7981 */ /* 0x0002a4000c1e1b00 */
[----:B------:R-:W-:-:S04]  /*01d0*/  IMAD.WIDE R4, R5, 0x4, R2 ;  /* 0x0000000405047825 */ /* 0x000fc800078e0202 */
[----:B------:R-:W-:Y:S02]  /*01e0*/  VIADD R11, R11, 0x1100 ;  /* 0x000011000b0b7836 */ /* 0x000fe40000000000 */
[----:B------:R-:W3:Y:S02]  /*01f0*/  LDG.E.64 R4, desc[UR4][R4.64] ;  /* 0x0000000404047981 */ /* 0x000ee4000c1e1b00 */
[----:B------:R-:W-:Y:S01]  /*0200*/  IMAD.WIDE R2, R11, 0x4, R2 ;  /* 0x000000040b027825 */ /* 0x000fe200078e0202 */
[----:B-1----:R-:W1:Y:S05]  /*0210*/  LDC.64 R8, c[0x0][0x218] ;  /* 0x00008600ff087b82 */ /* 0x002e6a0000000a00 */
[----:B------:R-:W4:Y:S01]  /*0220*/  LDG.E.64 R2, desc[UR4][R2.64] ;  /* 0x0000000402027981 */ /* 0x000f22000c1e1b00 */
[----:B--2---:R-:W-:-:S02]  /*0230*/  FSETP.GT.AND P4, PT, R13, R7, PT ;  /* 0x000000070d00720b */ /* 0x004fc40003f84000 */
[----:B------:R-:W-:Y:S02]  /*0240*/  FSETP.GT.AND P3, PT, R12, R6, PT ;  /* 0x000000060c00720b */ /* 0x000fe40003f64000 */
[----:B------:R-:W-:Y:S02]  /*0250*/  FSETP.NAN.AND P0, PT, R13, R13, PT ;  /* 0x0000000d0d00720b */ /* 0x000fe40003f08000 */
[----:B---3--:R-:W-:Y:S02]  /*0260*/  FSETP.NAN.AND P6, PT, R5, R5, PT ;  /* 0x000000050500720b */ /* 0x008fe40003fc8000 */
[----:B------:R-:W-:Y:S02]  /*0270*/  FSETP.NAN.AND P5, PT, R4, R4, PT ;  /* 0x000000040400720b */ /* 0x000fe40003fa8000 */
[----:B------:R-:W-:-:S03]  /*0280*/  FSETP.NAN.AND P1, PT, R12, R12, PT ;  /* 0x0000000c0c00720b */ /* 0x000fc60003f28000 */
[----:B------:R-:W-:Y:S02]  /*0290*/  @!P4 SEL R13, R13, R7, P0 ;  /* 0x000000070d0dc207 */ /* 0x000fe40000000000 */
[----:B------:R-:W-:Y:S02]  /*02a0*/  @!P3 SEL R12, R12, R6, P1 ;  /* 0x000000060c0cb207 */ /* 0x000fe40000800000 */
[----:B------:R-:W-:Y:S02]  /*02b0*/  FSETP.GEU.AND P0, PT, R13, R5, PT ;  /* 0x000000050d00720b */ /* 0x000fe40003f0e000 */
[----:B----4-:R-:W-:Y:S02]  /*02c0*/  FSETP.NAN.AND P1, PT, R2, R2, PT ;  /* 0x000000020200720b */ /* 0x010fe40003f28000 */
[----:B------:R-:W-:Y:S02]  /*02d0*/  FSETP.GEU.AND P2, PT, R12, R4, PT ;  /* 0x000000040c00720b */ /* 0x000fe40003f4e000 */
[----:B------:R-:W-:-:S02]  /*02e0*/  @!P6 SEL R5, R5, R13, !P0 ;  /* 0x0000000d0505e207 */ /* 0x000fc40004000000 */
[----:B------:R-:W-:Y:S02]  /*02f0*/  FSETP.NAN.AND P6, PT, R3, R3, PT ;  /* 0x000000030300720b */ /* 0x000fe40003fc8000 */
[----:B------:R-:W-:Y:S02]  /*0300*/  SEL R7, RZ, 0x1, !P4 ;  /* 0x00000001ff077807 */ /* 0x000fe40006000000 */
[----:B------:R-:W-:Y:S02]  /*0310*/  @!P5 SEL R4, R4, R12, !P2 ;  /* 0x0000000c0404d207 */ /* 0x000fe40005000000 */
[----:B------:R-:W-:Y:S02]  /*0320*/  SEL R6, RZ, 0x1, !P3 ;  /* 0x00000001ff067807 */ /* 0x000fe40005800000 */
[----:B------:R-:W-:Y:S02]  /*0330*/  SEL R7, R7, 0x2, P0 ;  /* 0x0000000207077807 */ /* 0x000fe40000000000 */
[----:B------:R-:W-:-:S02]  /*0340*/  FSETP.GEU.AND P3, PT, R4, R2, PT ;  /* 0x000000020400720b */ /* 0x000fc40003f6e000 */
[----:B------:R-:W-:Y:S02]  /*0350*/  SEL R10, R6, 0x2, P2 ;  /* 0x00000002060a7807 */ /* 0x000fe40001000000 */
[----:B------:R-:W-:Y:S02]  /*0360*/  FSETP.GEU.AND P0, PT, R5, R3, PT ;  /* 0x000000030500720b */ /* 0x000fe40003f0e000 */
[----:B------:R-:W-:Y:S02]  /*0370*/  @!P1 SEL R2, R2, R4, !P3 ;  /* 0x0000000402029207 */ /* 0x000fe40005800000 */
[----:B------:R-:W-:Y:S02]  /*0380*/  SEL R10, R10, 0x3, P3 ;  /* 0x000000030a0a7807 */ /* 0x000fe40001800000 */
[----:B------:R-:W-:Y:S02]  /*0390*/  SEL R11, R7, 0x3, P0 ;  /* 0x00000003070b7807 */ /* 0x000fe40000000000 */
[----:B------:R-:W-:-:S02]  /*03a0*/  IADD3 R6, P1, R0, UR6, RZ ;  /* 0x0000000600067c10 */ /* 0x000fc4000ff3e0ff */
[----:B------:R-:W-:Y:S01]  /*03b0*/  @!P6 SEL R3, R3, R5, !P0 ;  /* 0x000000050303e207 */ /* 0x000fe20004000000 */
[C---:B-1----:R-:W-:Y:S01]  /*03c0*/  IMAD.WIDE R4, R0.reuse, 0x4, R8 ;  /* 0x0000000400047825 */ /* 0x042fe200078e0208 */
[----:B------:R-:W-:-:S03]  /*03d0*/  LEA.HI.X.SX32 R7, R0, UR7, 0x1, P1 ;  /* 0x0000000700077c11 */ /* 0x000fc600088f0eff */
[----:B------:R-:W-:Y:S01]  /*03e0*/  IMAD R11, R11, 0x100, R10 ;  /* 0x000001000b0b7824 */ /* 0x000fe200078e020a */
[----:B------:R-:W-:Y:S04]  /*03f0*/  STG.E.64 desc[UR4][R4.64], R2 ;  /* 0x0000000204007986 */ /* 0x000fe8000c101b04 */
[----:B------:R-:W-:Y:S01]  /*0400*/  STG.E.U16 desc[UR4][R6.64], R11 ;  /* 0x0000000b06007986 */ /* 0x000fe2000c101504 */
[----:B------:R-:W-:Y:S05]  /*0410*/  EXIT ;  /* 0x000000000000794d */ /* 0x000fea0003800000 */
.L_x_0:
[----:B------:R-:W-:-:S00]  /*0420*/  BRA `(.L_x_0) ;  /* 0xfffffffc00fc7947 */ /* 0x000fc0000383ffff */
[----:B------:R-:W-:-:S00]  /*0430*/  NOP ;  /* 0x0000000000007918 */ /* 0x000fc00000000000 */
        /* <DEDUP_REMOVED lines=12> */
.L_x_1:


//--------------------- .nv.constant0.triton_poi_fused_max_pool2d_with_indices_27 --------------------------
	.section	.nv.constant0.triton_poi_fused_max_pool2d_with_indices_27,"a",@progbits
	.sectionflags	@""
	.align	4
.nv.constant0.triton_poi_fused_max_pool2d_with_indices_27:
	.zero		556
